def gluon_mma(
    a_ptr,
    b_ptr,
    c_ptr,
    M: gl.constexpr,
    N: gl.constexpr,
    K: gl.constexpr,
    BLK_A: gl.constexpr,
    BLK_B: gl.constexpr,
    SHARED_A: gl.constexpr,
    SHARED_B: gl.constexpr,
    ACC_LAYOUT: gl.constexpr,
    TMEM_LAYOUT: gl.constexpr,
    USE_TCGEN05: gl.constexpr,
    IS_ASYNC: gl.constexpr,
):
    offs_m = gl.arange(0, M, layout=gl.SliceLayout(1, BLK_A))
    offs_ka = gl.arange(0, K, layout=gl.SliceLayout(0, BLK_A))
    offs_kb = gl.arange(0, K, layout=gl.SliceLayout(1, BLK_B))
    offs_n = gl.arange(0, N, layout=gl.SliceLayout(0, BLK_B))
    a = gl.load(a_ptr + offs_m[:, None] * K + offs_ka[None, :])
    b = gl.load(b_ptr + offs_kb[:, None] * N + offs_n[None, :])
    a_smem = gl.allocate_shared_memory(a.dtype, [M, K], SHARED_A, a)
    b_smem = gl.allocate_shared_memory(b.dtype, [K, N], SHARED_B, b)

    if USE_TCGEN05:
        fence_async_shared()
        bar = gl.allocate_shared_memory(gl.int64, [1], mbarrier.MBarrierLayout())
        mbarrier.init(bar, count=1)
        acc_tmem = allocate_tensor_memory(gl.float32, [M, N], TMEM_LAYOUT)
        tcgen05_mma(a_smem, b_smem, acc_tmem, use_acc=False)
        tcgen05_commit(bar)
        mbarrier.wait(bar, phase=0)
        mbarrier.invalidate(bar)
        acc = acc_tmem.load(ACC_LAYOUT)
    else:
        acc = gl.zeros([M, N], dtype=gl.float32, layout=ACC_LAYOUT)
        acc = hopper.warpgroup_mma(a_smem, b_smem, acc, is_async=IS_ASYNC)
        if IS_ASYNC:
            acc = hopper.warpgroup_mma_wait(num_outstanding=0, deps=[acc])

    out_layout: gl.constexpr = gl.BlockedLayout(
        [1, 1], [1, 32], [gl.num_warps(), 1], [1, 0]
    )
    acc = gl.convert_layout(acc, out_layout)
    offs_cm = gl.arange(0, M, layout=gl.SliceLayout(1, out_layout))
    offs_cn = gl.arange(0, N, layout=gl.SliceLayout(0, out_layout))
    gl.store(c_ptr + offs_cm[:, None] * N + offs_cn[None, :], acc)

# config = {"BLOCK_K": 32, "BLOCK_M": 128, "BLOCK_N": 128, "arch": "sm_90", "dtype": "bf16", "is_async": 1, "num_warps": 8}
# arch = sm_90


// ===== COMPILED SASS (sm_90a) =====

	.target	sm_90a

	.elftype	@"ET_EXEC"


//--------------------- .note.nv.tkinfo           --------------------------
	.section	.note.nv.tkinfo,"",@"SHT_NOTE"
	.sectionflags	@"SHF_NOTE_NV_TKINFO"
	.tkinfo
        /*0018*/ 	.word	0x00000002
        /*0030*/ 	.string	""
        /*0030*/ 	.string	"ptxas"
        /*0030*/ 	.string	"Cuda compilation tools, release 13.0, V13.0.88"
        /*0030*/ 	.string	"Build cuda_13.0.r13.0/compiler.36424714_0"
        /*0030*/ 	.string	"-v  -suppress-debug-info  -lineinfo  -arch sm_90a "



//--------------------- .note.nv.cuinfo           --------------------------
	.section	.note.nv.cuinfo,"",@"SHT_NOTE"
	.sectionflags	@"SHF_NOTE_NV_CUINFO"
        /*0018*/ 	.short	0x0002
        /*001a*/ 	.short	0x005a
        /*001c*/ 	.short	0x0082
	.zero		2


//--------------------- .nv.info                  --------------------------
	.section	.nv.info,"",@"SHT_CUDA_INFO"
	.align	4


	//----- nvinfo : EIATTR_REGCOUNT
	.align		4
        /*0000*/ 	.byte	0x04, 0x2f
        /*0002*/ 	.short	(.L_1 - .L_0)
	.align		4
.L_0:
        /*0004*/ 	.word	index@(gluon_mma)
        /*0008*/ 	.word	0x00000076


	//----- nvinfo : EIATTR_FRAME_SIZE
	.align		4
.L_1:
        /*000c*/ 	.byte	0x04, 0x11
        /*000e*/ 	.short	(.L_3 - .L_2)
	.align		4
.L_2:
        /*0010*/ 	.word	index@(gluon_mma)
        /*0014*/ 	.word	0x00000000


	//----- nvinfo : EIATTR_MIN_STACK_SIZE
	.align		4
.L_3:
        /*0018*/ 	.byte	0x04, 0x12
        /*001a*/ 	.short	(.L_5 - .L_4)
	.align		4
.L_4:
        /*001c*/ 	.word	index@(gluon_mma)
        /*0020*/ 	.word	0x00000000
.L_5:


//--------------------- .nv.compat                --------------------------
	.section	.nv.compat,"",@"SHT_CUDA_COMPAT_INFO"
	.align	4
        /*0000*/ 	.byte	0x02, 0x09, 0x01, 0x00, 0x02, 0x02, 0x04, 0x00, 0x02, 0x05, 0x05, 0x00, 0x03, 0x07, 0x01, 0x01
        /*0010*/ 	.byte	0x02, 0x03, 0x00, 0x00, 0x02, 0x06, 0x01, 0x00, 0x04, 0x0b, 0x08, 0x00, 0x00, 0x00, 0x00, 0x00
        /*0020*/ 	.byte	0x00, 0x00, 0x00, 0x00


//--------------------- .nv.info.gluon_mma        --------------------------
	.section	.nv.info.gluon_mma,"",@"SHT_CUDA_INFO"
	.sectionflags	@""
	.align	4


	//----- nvinfo : EIATTR_CUDA_API_VERSION
	.align		4
        /*0000*/ 	.byte	0x04, 0x37
        /*0002*/ 	.short	(.L_7 - .L_6)
.L_6:
        /*0004*/ 	.word	0x00000082


	//----- nvinfo : EIATTR_KPARAM_INFO
	.align		4
.L_7:
        /*0008*/ 	.byte	0x04, 0x17
        /*000a*/ 	.short	(.L_9 - .L_8)
.L_8:
        /*000c*/ 	.word	0x00000000
        /*0010*/ 	.short	0x0004
        /*0012*/ 	.short	0x0020
        /*0014*/ 	.byte	0x00, 0xf4, 0x21, 0x00


	//----- nvinfo : EIATTR_KPARAM_INFO
	.align		4
.L_9:
        /*0018*/ 	.byte	0x04, 0x17
        /*001a*/ 	.short	(.L_11 - .L_10)
.L_10:
        /*001c*/ 	.word	0x00000000
        /*0020*/ 	.short	0x0003
        /*0022*/ 	.short	0x0018
        /*0024*/ 	.byte	0x00, 0xf4, 0x21, 0x00


	//----- nvinfo : EIATTR_KPARAM_INFO
	.align		4
.L_11:
        /*0028*/ 	.byte	0x04, 0x17
        /*002a*/ 	.short	(.L_13 - .L_12)
.L_12:
        /*002c*/ 	.word	0x00000000
        /*0030*/ 	.short	0x0002
        /*0032*/ 	.short	0x0010
        /*0034*/ 	.byte	0x00, 0xf4, 0x21, 0x00


	//----- nvinfo : EIATTR_KPARAM_INFO
	.align		4
.L_13:
        /*0038*/ 	.byte	0x04, 0x17
        /*003a*/ 	.short	(.L_15 - .L_14)
.L_14:
        /*003c*/ 	.word	0x00000000
        /*0040*/ 	.short	0x0001
        /*0042*/ 	.short	0x0008
        /*0044*/ 	.byte	0x00, 0xf4, 0x21, 0x00


	//----- nvinfo : EIATTR_KPARAM_INFO
	.align		4
.L_15:
        /*0048*/ 	.byte	0x04, 0x17
        /*004a*/ 	.short	(.L_17 - .L_16)
.L_16:
        /*004c*/ 	.word	0x00000000
        /*0050*/ 	.short	0x0000
        /*0052*/ 	.short	0x0000
        /*0054*/ 	.byte	0x00, 0xf4, 0x21, 0x00


	//----- nvinfo : EIATTR_SPARSE_MMA_MASK
	.align		4
.L_17:
        /*0058*/ 	.byte	0x03, 0x50
        /*005a*/ 	.short	0x0000


	//----- nvinfo : EIATTR_MAXREG_COUNT
	.align		4
        /*005c*/ 	.byte	0x03, 0x1b
        /*005e*/ 	.short	0x00ff


	//----- nvinfo : EIATTR_NUM_BARRIERS
	.align		4
        /*0060*/ 	.byte	0x02, 0x4c
        /*0062*/ 	.byte	0x01
	.zero		1


	//----- nvinfo : EIATTR_MERCURY_ISA_VERSION
	.align		4
        /*0064*/ 	.byte	0x03, 0x5f
        /*0066*/ 	.short	0x0101


	//----- nvinfo : EIATTR_EXIT_INSTR_OFFSETS
	.align		4
        /*0068*/ 	.byte	0x04, 0x1c
        /*006a*/ 	.short	(.L_19 - .L_18)


	//   ....[0]....
.L_18:
        /*006c*/ 	.word	0x00001be0


	//----- nvinfo : EIATTR_REQNTID
	.align		4
.L_19:
        /*0070*/ 	.byte	0x04, 0x10
        /*0072*/ 	.short	(.L_21 - .L_20)
.L_20:
        /*0074*/ 	.word	0x00000100
        /*0078*/ 	.word	0x00000001
        /*007c*/ 	.word	0x00000001


	//----- nvinfo : EIATTR_CBANK_PARAM_SIZE
	.align		4
.L_21:
        /*0080*/ 	.byte	0x03, 0x19
        /*0082*/ 	.short	0x0028


	//----- nvinfo : EIATTR_PARAM_CBANK
	.align		4
        /*0084*/ 	.byte	0x04, 0x0a
        /*0086*/ 	.short	(.L_23 - .L_22)
	.align		4
.L_22:
        /*0088*/ 	.word	index@(.nv.constant0.gluon_mma)
        /*008c*/ 	.short	0x0210
        /*008e*/ 	.short	0x0028


	//----- nvinfo : EIATTR_SW_WAR
	.align		4
.L_23:
        /*0090*/ 	.byte	0x04, 0x36
        /*0092*/ 	.short	(.L_25 - .L_24)
.L_24:
        /*0094*/ 	.word	0x00000008
.L_25:


//--------------------- .nv.callgraph             --------------------------
	.section	.nv.callgraph,"",@"SHT_CUDA_CALLGRAPH"
	.align	4
	.sectionentsize	8
	.align		4
        /*0000*/ 	.word	0x00000000
	.align		4
        /*0004*/ 	.word	0xffffffff
	.align		4
        /*0008*/ 	.word	0x00000000
	.align		4
        /*000c*/ 	.word	0xfffffffe
	.align		4
        /*0010*/ 	.word	0x00000000
	.align		4
        /*0014*/ 	.word	0xfffffffd
	.align		4
        /*0018*/ 	.word	0x00000000
	.align		4
        /*001c*/ 	.word	0xfffffffc


//--------------------- .text.gluon_mma           --------------------------
	.section	.text.gluon_mma,"ax",@progbits
	.align	128
        .global         gluon_mma
        .type           gluon_mma,@function
        .size           gluon_mma,(.L_x_1 - gluon_mma)
        .other          gluon_mma,@"STO_CUDA_ENTRY STV_DEFAULT"
gluon_mma:
.text.gluon_mma:
[----:B------:R-:W-:Y:S01]  /*0000*/  LDC R1, c[0x0][0x28] ;  /* 0x00000a00ff017b82 */ /* 0x000fe20000000800 */
[----:B------:R-:W0:Y:S07]  /*0010*/  S2R R8, SR_TID.X ;  /* 0x0000000000087919 */ /* 0x000e2e0000002100 */
[----:B------:R-:W1:Y:S01]  /*0020*/  LDC.64 R20, c[0x0][0x210] ;  /* 0x00008400ff147b82 */ /* 0x000e620000000a00 */
[----:B------:R-:W-:Y:S01]  /*0030*/  ULDC.64 UR14, c[0x0][0x208] ;  /* 0x00008200000e7ab9 */ /* 0x000fe20000000a00 */
[----:B0-----:R-:W-:-:S02]  /*0040*/  SHF.R.U32.HI R3, RZ, 0x5, R8 ;  /* 0x00000005ff037819 */ /* 0x001fc40000011608 */
[----:B------:R-:W-:Y:S02]  /*0050*/  LOP3.LUT R115, R8, 0xe0, RZ, 0xc0, !PT ;  /* 0x000000e008737812 */ /* 0x000fe400078ec0ff */
[----:B------:R-:W-:Y:S02]  /*0060*/  SGXT.U32 R3, R3, 0x3 ;  /* 0x000000030303781a */ /* 0x000fe40000000000 */
[-C--:B-1----:R-:W-:Y:S02]  /*0070*/  LEA R42, P0, R115, R20.reuse, 0x1 ;  /* 0x00000014732a7211 */ /* 0x082fe400078008ff */
[C---:B------:R-:W-:Y:S02]  /*0080*/  LOP3.LUT R105, R3.reuse, 0x28, RZ, 0xfc, !PT ;  /* 0x0000002803697812 */ /* 0x040fe400078efcff */
[----:B------:R-:W-:Y:S02]  /*0090*/  LOP3.LUT R15, R3, 0x60, RZ, 0xfc, !PT ;  /* 0x00000060030f7812 */ /* 0x000fe400078efcff */
[----:B------:R-:W-:Y:S01]  /*00a0*/  LEA.HI.X R43, R115, R21, RZ, 0x1, P0 ;  /* 0x00000015732b7211 */ /* 0x000fe200000f0cff */
[C---:B------:R-:W-:Y:S01]  /*00b0*/  IMAD.SHL.U32 R10, R105.reuse, 0x20, RZ ;  /* 0x00000020690a7824 */ /* 0x040fe200078e00ff */
[----:B------:R-:W-:Y:S01]  /*00c0*/  LEA R52, P0, R105, R20, 0x6 ;  /* 0x0000001469347211 */ /* 0x000fe200078030ff */
[----:B------:R-:W-:Y:S01]  /*00d0*/  IMAD.SHL.U32 R56, R15, 0x20, RZ ;  /* 0x000000200f387824 */ /* 0x000fe200078e00ff */
[----:B------:R-:W-:-:S02]  /*00e0*/  LOP3.LUT R113, R3, 0x8, RZ, 0xfc, !PT ;  /* 0x0000000803717812 */ /* 0x000fc400078efcff */
[-C--:B------:R-:W-:Y:S02]  /*00f0*/  LEA.HI.X R53, R10, R21.reuse, RZ, 0x1, P0 ;  /* 0x000000150a357211 */ /* 0x080fe400000f0cff */
[----:B------:R-:W-:Y:S01]  /*0100*/  LEA R32, P0, R15, R20, 0x6 ;  /* 0x000000140f207211 */ /* 0x000fe200078030ff */
[----:B------:R-:W-:Y:S01]  /*0110*/  IMAD.SHL.U32 R0, R113, 0x20, RZ ;  /* 0x0000002071007824 */ /* 0x000fe200078e00ff */
[C---:B------:R-:W-:Y:S02]  /*0120*/  LOP3.LUT R111, R3.reuse, 0x10, RZ, 0xfc, !PT ;  /* 0x00000010036f7812 */ /* 0x040fe400078efcff */
[----:B------:R-:W-:Y:S02]  /*0130*/  LEA.HI.X R33, R56, R21, RZ, 0x1, P0 ;  /* 0x0000001538217211 */ /* 0x000fe400000f0cff */
[----:B------:R-:W0:Y:S01]  /*0140*/  LDC.64 R56, c[0x0][0x218] ;  /* 0x00008600ff387b82 */ /* 0x000e220000000a00 */
[----:B------:R-:W-:Y:S01]  /*0150*/  LOP3.LUT R109, R3, 0x18, RZ, 0xfc, !PT ;  /* 0x00000018036d7812 */ /* 0x000fe200078efcff */
[----:B------:R-:W-:Y:S01]  /*0160*/  IMAD.SHL.U32 R2, R111, 0x20, RZ ;  /* 0x000000206f027824 */ /* 0x000fe200078e00ff */
[----:B------:R-:W-:-:S02]  /*0170*/  LOP3.LUT R19, R3, 0x48, RZ, 0xfc, !PT ;  /* 0x0000004803137812 */ /* 0x000fc400078efcff */
[----:B------:R-:W-:Y:S01]  /*0180*/  LOP3.LUT R13, R3, 0x50, RZ, 0xfc, !PT ;  /* 0x00000050030d7812 */ /* 0x000fe200078efcff */
[----:B------:R-:W-:Y:S01]  /*0190*/  IMAD.SHL.U32 R4, R109, 0x20, RZ ;  /* 0x000000206d047824 */ /* 0x000fe200078e00ff */
[-C--:B------:R-:W-:Y:S01]  /*01a0*/  LEA R44, P3, R113, R20.reuse, 0x6 ;  /* 0x00000014712c7211 */ /* 0x080fe200078630ff */
[----:B------:R-:W-:Y:S01]  /*01b0*/  IMAD.SHL.U32 R18, R19, 0x20, RZ ;  /* 0x0000002013127824 */ /* 0x000fe200078e00ff */
[-C--:B------:R-:W-:Y:S01]  /*01c0*/  LEA R46, P4, R111, R20.reuse, 0x6 ;  /* 0x000000146f2e7211 */ /* 0x080fe200078830ff */
[----:B------:R-:W-:Y:S01]  /*01d0*/  IMAD.SHL.U32 R38, R13, 0x20, RZ ;  /* 0x000000200d267824 */ /* 0x000fe200078e00ff */
[----:B------:R-:W-:Y:S02]  /*01e0*/  LEA R48, P5, R109, R20, 0x6 ;  /* 0x000000146d307211 */ /* 0x000fe400078a30ff */
[----:B------:R-:W-:Y:S02]  /*01f0*/  LOP3.LUT R17, R3, 0x40, RZ, 0xfc, !PT ;  /* 0x0000004003117812 */ /* 0x000fe400078efcff */
[----:B------:R-:W-:-:S02]  /*0200*/  LOP3.LUT R11, R8, 0x1f, RZ, 0xc0, !PT ;  /* 0x0000001f080b7812 */ /* 0x000fc400078ec0ff */
[C---:B------:R-:W-:Y:S02]  /*0210*/  LOP3.LUT R103, R3.reuse, 0x30, RZ, 0xfc, !PT ;  /* 0x0000003003677812 */ /* 0x040fe400078efcff */
[----:B------:R-:W-:Y:S01]  /*0220*/  LOP3.LUT R101, R3, 0x38, RZ, 0xfc, !PT ;  /* 0x0000003803657812 */ /* 0x000fe200078efcff */
[----:B------:R-:W-:Y:S01]  /*0230*/  IMAD.WIDE.U32 R42, R11, 0x2, R42 ;  /* 0x000000020b2a7825 */ /* 0x000fe200078e002a */
[-C--:B------:R-:W-:Y:S02]  /*0240*/  LEA.HI.X R45, R0, R21.reuse, RZ, 0x1, P3 ;  /* 0x00000015002d7211 */ /* 0x080fe400018f0cff */
[-C--:B------:R-:W-:Y:S01]  /*0250*/  LEA.HI.X R47, R2, R21.reuse, RZ, 0x1, P4 ;  /* 0x00000015022f7211 */ /* 0x080fe200020f0cff */
[----:B------:R-:W-:Y:S01]  /*0260*/  IMAD.SHL.U32 R12, R103, 0x20, RZ ;  /* 0x00000020670c7824 */ /* 0x000fe200078e00ff */
[----:B------:R-:W-:Y:S01]  /*0270*/  LEA.HI.X R49, R4, R21, RZ, 0x1, P5 ;  /* 0x0000001504317211 */ /* 0x000fe200028f0cff */
[----:B------:R-:W-:Y:S01]  /*0280*/  IMAD.SHL.U32 R14, R101, 0x20, RZ ;  /* 0x00000020650e7824 */ /* 0x000fe200078e00ff */
[----:B------:R-:W-:Y:S01]  /*0290*/  SHF.L.U32 R16, R17, 0x5, RZ ;  /* 0x0000000511107819 */ /* 0x000fe200000006ff */
[----:B------:R-:W-:Y:S01]  /*02a0*/  IMAD.WIDE.U32 R44, R11, 0x2, R44 ;  /* 0x000000020b2c7825 */ /* 0x000fe200078e002c */
[----:B------:R-:W-:-:S02]  /*02b0*/  LEA R24, P3, R17, R20, 0x6 ;  /* 0x0000001411187211 */ /* 0x000fc400078630ff */
[-C--:B------:R-:W-:Y:S01]  /*02c0*/  LEA R26, P4, R19, R20.reuse, 0x6 ;  /* 0x00000014131a7211 */ /* 0x080fe200078830ff */
[----:B------:R-:W-:Y:S01]  /*02d0*/  IMAD.WIDE.U32 R46, R11, 0x2, R46 ;  /* 0x000000020b2e7825 */ /* 0x000fe200078e002e */
[----:B------:R-:W-:Y:S02]  /*02e0*/  LEA R28, P5, R13, R20, 0x6 ;  /* 0x000000140d1c7211 */ /* 0x000fe400078a30ff */
[C---:B------:R-:W-:Y:S02]  /*02f0*/  LOP3.LUT R107, R3.reuse, 0x20, RZ, 0xfc, !PT ;  /* 0x00000020036b7812 */ /* 0x040fe400078efcff */
[C---:B------:R-:W-:Y:S02]  /*0300*/  LOP3.LUT R5, R3.reuse, 0x68, RZ, 0xfc, !PT ;  /* 0x0000006803057812 */ /* 0x040fe400078efcff */
[----:B------:R-:W-:Y:S01]  /*0310*/  LOP3.LUT R7, R3, 0x70, RZ, 0xfc, !PT ;  /* 0x0000007003077812 */ /* 0x000fe200078efcff */
[----:B------:R-:W-:Y:S01]  /*0320*/  IMAD.SHL.U32 R6, R107, 0x20, RZ ;  /* 0x000000206b067824 */ /* 0x000fe200078e00ff */
[----:B------:R-:W-:-:S02]  /*0330*/  LEA.HI.X R25, R16, R21, RZ, 0x1, P3 ;  /* 0x0000001510197211 */ /* 0x000fc400018f0cff */
[-C--:B------:R-:W-:Y:S02]  /*0340*/  LEA R54, P1, R103, R20.reuse, 0x6 ;  /* 0x0000001467367211 */ /* 0x080fe400078230ff */
[-C--:B------:R-:W-:Y:S02]  /*0350*/  LEA R22, P2, R101, R20.reuse, 0x6 ;  /* 0x0000001465167211 */ /* 0x080fe400078430ff */
[----:B------:R-:W-:Y:S01]  /*0360*/  LOP3.LUT R9, R3, 0x58, RZ, 0xfc, !PT ;  /* 0x0000005803097812 */ /* 0x000fe200078efcff */
[----:B------:R-:W-:Y:S01]  /*0370*/  IMAD.WIDE.U32 R48, R11, 0x2, R48 ;  /* 0x000000020b307825 */ /* 0x000fe200078e0030 */
[-C--:B------:R-:W-:Y:S01]  /*0380*/  LEA.HI.X R27, R18, R21.reuse, RZ, 0x1, P4 ;  /* 0x00000015121b7211 */ /* 0x080fe200020f0cff */
[----:B------:R0:W2:Y:S01]  /*0390*/  LDG.E.U16 R16, desc[UR14][R44.64] ;  /* 0x0000000e2c107981 */ /* 0x0000a2000c1e1500 */
[-C--:B------:R-:W-:Y:S01]  /*03a0*/  LEA.HI.X R29, R38, R21.reuse, RZ, 0x1, P5 ;  /* 0x00000015261d7211 */ /* 0x080fe200028f0cff */
[----:B------:R-:W-:Y:S01]  /*03b0*/  IMAD.SHL.U32 R58, R5, 0x20, RZ ;  /* 0x00000020053a7824 */ /* 0x000fe200078e00ff */
[-C--:B------:R-:W-:Y:S01]  /*03c0*/  LEA R50, P6, R107, R20.reuse, 0x6 ;  /* 0x000000146b327211 */ /* 0x080fe200078c30ff */
[----:B------:R-:W-:Y:S01]  /*03d0*/  IMAD.SHL.U32 R60, R7, 0x20, RZ ;  /* 0x00000020073c7824 */ /* 0x000fe200078e00ff */
[----:B------:R-:W-:Y:S01]  /*03e0*/  LOP3.LUT R3, R3, 0x78, RZ, 0xfc, !PT ;  /* 0x0000007803037812 */ /* 0x000fe200078efcff */
[C---:B------:R-:W-:Y:S01]  /*03f0*/  IMAD.WIDE.U32 R24, R11.reuse, 0x2, R24 ;  /* 0x000000020b187825 */ /* 0x040fe200078e0018 */
[-C--:B------:R-:W-:Y:S01]  /*0400*/  LEA.HI.X R55, R12, R21.reuse, RZ, 0x1, P1 ;  /* 0x000000150c377211 */ /* 0x080fe200008f0cff */
[----:B------:R-:W3:Y:S01]  /*0410*/  LDG.E.U16 R38, desc[UR14][R46.64] ;  /* 0x0000000e2e267981 */ /* 0x000ee2000c1e1500 */
[-C--:B------:R-:W-:Y:S01]  /*0420*/  LEA.HI.X R23, R14, R21.reuse, RZ, 0x1, P2 ;  /* 0x000000150e177211 */ /* 0x080fe200010f0cff */
[----:B------:R-:W-:Y:S01]  /*0430*/  IMAD.WIDE.U32 R26, R11, 0x2, R26 ;  /* 0x000000020b1a7825 */ /* 0x000fe200078e001a */
[-C--:B------:R-:W-:Y:S01]  /*0440*/  LEA R34, P1, R5, R20.reuse, 0x6 ;  /* 0x0000001405227211 */ /* 0x080fe200078230ff */
[----:B------:R-:W4:Y:S01]  /*0450*/  LDG.E.U16 R39, desc[UR14][R48.64] ;  /* 0x0000000e30277981 */ /* 0x000f22000c1e1500 */
[----:B------:R-:W-:Y:S01]  /*0460*/  LEA R36, P2, R7, R20, 0x6 ;  /* 0x0000001407247211 */ /* 0x000fe200078430ff */
[----:B------:R-:W-:Y:S01]  /*0470*/  IMAD.WIDE.U32 R28, R11, 0x2, R28 ;  /* 0x000000020b1c7825 */ /* 0x000fe200078e001c */
[C---:B0-----:R-:W-:Y:S01]  /*0480*/  LEA R44, P0, R115.reuse, R56, 0x3 ;  /* 0x00000038732c7211 */ /* 0x041fe200078018ff */
[----:B------:R-:W5:Y:S01]  /*0490*/  LDG.E.U16 R14, desc[UR14][R42.64] ;  /* 0x0000000e2a0e7981 */ /* 0x000f62000c1e1500 */
[-C--:B------:R-:W-:Y:S01]  /*04a0*/  LEA.HI.X R51, R6, R21.reuse, RZ, 0x1, P6 ;  /* 0x0000001506337211 */ /* 0x080fe200030f0cff */
[----:B------:R-:W-:Y:S01]  /*04b0*/  IMAD.SHL.U32 R0, R115, 0x4, RZ ;  /* 0x0000000473007824 */ /* 0x000fe200078e00ff */
[CC--:B------:R-:W-:Y:S01]  /*04c0*/  LEA R30, P6, R9.reuse, R20.reuse, 0x6 ;  /* 0x00000014091e7211 */ /* 0x0c0fe200078c30ff */
[----:B------:R-:W-:Y:S01]  /*04d0*/  IMAD.SHL.U32 R40, R9, 0x20, RZ ;  /* 0x0000002009287824 */ /* 0x000fe200078e00ff */
[C---:B------:R-:W-:Y:S01]  /*04e0*/  SHF.L.U32 R62, R3.reuse, 0x5, RZ ;  /* 0x00000005033e7819 */ /* 0x040fe200000006ff */
[----:B------:R0:W5:Y:S01]  /*04f0*/  LDG.E.U16 R46, desc[UR14][R24.64] ;  /* 0x0000000e182e7981 */ /* 0x000162000c1e1500 */
[----:B------:R-:W-:Y:S01]  /*0500*/  LEA R20, P3, R3, R20, 0x6 ;  /* 0x0000001403147211 */ /* 0x000fe200078630ff */
[----:B------:R-:W-:Y:S01]  /*0510*/  IMAD.SHL.U32 R6, R113, 0x80, RZ ;  /* 0x0000008071067824 */ /* 0x000fe200078e00ff */
[-C--:B------:R-:W-:Y:S01]  /*0520*/  LEA.HI.X R35, R58, R21.reuse, RZ, 0x1, P1 ;  /* 0x000000153a237211 */ /* 0x080fe200008f0cff */
[----:B------:R1:W5:Y:S01]  /*0530*/  LDG.E.U16 R47, desc[UR14][R26.64] ;  /* 0x0000000e1a2f7981 */ /* 0x000362000c1e1500 */
[----:B------:R-:W-:Y:S01]  /*0540*/  LEA.HI.X R37, R60, R21, RZ, 0x1, P2 ;  /* 0x000000153c257211 */ /* 0x000fe200010f0cff */
[----:B------:R-:W-:Y:S01]  /*0550*/  IMAD.SHL.U32 R4, R111, 0x80, RZ ;  /* 0x000000806f047824 */ /* 0x000fe200078e00ff */
[----:B------:R-:W-:Y:S01]  /*0560*/  LEA.HI.X R45, R0, R57, RZ, 0x1, P0 ;  /* 0x00000039002d7211 */ /* 0x000fe200000f0cff */
[----:B------:R1:W5:Y:S01]  /*0570*/  LDG.E.U16 R48, desc[UR14][R28.64] ;  /* 0x0000000e1c307981 */ /* 0x000362000c1e1500 */
[----:B------:R-:W-:Y:S01]  /*0580*/  IMAD.SHL.U32 R2, R109, 0x80, RZ ;  /* 0x000000806d027824 */ /* 0x000fe200078e00ff */
[----:B0-----:R-:W-:-:S02]  /*0590*/  LEA R24, P0, R113, R56, 0x8 ;  /* 0x0000003871187211 */ /* 0x001fc400078040ff */
[-C--:B------:R-:W-:Y:S02]  /*05a0*/  LEA.HI.X R31, R40, R21.reuse, RZ, 0x1, P6 ;  /* 0x00000015281f7211 */ /* 0x080fe400030f0cff */
[-C--:B-1----:R-:W-:Y:S01]  /*05b0*/  LEA R26, P1, R111, R56.reuse, 0x8 ;  /* 0x000000386f1a7211 */ /* 0x082fe200078240ff */
[----:B------:R-:W-:Y:S01]  /*05c0*/  IMAD.WIDE.U32 R22, R11, 0x2, R22 ;  /* 0x000000020b167825 */ /* 0x000fe200078e0016 */
[----:B------:R-:W-:Y:S02]  /*05d0*/  LEA.HI.X R21, R62, R21, RZ, 0x1, P3 ;  /* 0x000000153e157211 */ /* 0x000fe400018f0cff */
[----:B------:R-:W-:Y:S02]  /*05e0*/  LEA R28, P2, R109, R56, 0x8 ;  /* 0x000000386d1c7211 */ /* 0x000fe400078440ff */
[-C--:B------:R-:W-:Y:S01]  /*05f0*/  LEA.HI.X R25, R6, R57.reuse, RZ, 0x1, P0 ;  /* 0x0000003906197211 */ /* 0x080fe200000f0cff */
[C---:B------:R-:W-:Y:S01]  /*0600*/  IMAD.WIDE.U32 R30, R11.reuse, 0x2, R30 ;  /* 0x000000020b1e7825 */ /* 0x040fe200078e001e */
[-C--:B------:R-:W-:Y:S01]  /*0610*/  LEA.HI.X R27, R4, R57.reuse, RZ, 0x1, P1 ;  /* 0x00000039041b7211 */ /* 0x080fe200008f0cff */
[----:B------:R0:W5:Y:S01]  /*0620*/  LDG.E.U16 R43, desc[UR14][R22.64] ;  /* 0x0000000e162b7981 */ /* 0x000162000c1e1500 */
[----:B------:R-:W-:Y:S01]  /*0630*/  LEA.HI.X R29, R2, R57, RZ, 0x1, P2 ;  /* 0x00000039021d7211 */ /* 0x000fe200010f0cff */
[----:B------:R-:W-:-:S02]  /*0640*/  IMAD.WIDE.U32 R32, R11, 0x2, R32 ;  /* 0x000000020b207825 */ /* 0x000fc400078e0020 */
[----:B------:R-:W5:Y:S02]  /*0650*/  LDG.E.U16 R30, desc[UR14][R30.64] ;  /* 0x0000000e1e1e7981 */ /* 0x000f64000c1e1500 */
[C---:B------:R-:W-:Y:S02]  /*0660*/  IMAD.WIDE.U32 R34, R11.reuse, 0x2, R34 ;  /* 0x000000020b227825 */ /* 0x040fe400078e0022 */
[----:B------:R-:W5:Y:S02]  /*0670*/  LDG.E.U16 R32, desc[UR14][R32.64] ;  /* 0x0000000e20207981 */ /* 0x000f64000c1e1500 */
[C---:B------:R-:W-:Y:S02]  /*0680*/  IMAD.WIDE.U32 R36, R11.reuse, 0x2, R36 ;  /* 0x000000020b247825 */ /* 0x040fe400078e0024 */
[----:B------:R-:W5:Y:S02]  /*0690*/  LDG.E.U16 R34, desc[UR14][R34.64] ;  /* 0x0000000e22227981 */ /* 0x000f64000c1e1500 */
[----:B------:R-:W-:-:S02]  /*06a0*/  IMAD.WIDE.U32 R20, R11, 0x2, R20 ;  /* 0x000000020b147825 */ /* 0x000fc400078e0014 */
[----:B------:R-:W5:Y:S02]  /*06b0*/  LDG.E.U16 R36, desc[UR14][R36.64] ;  /* 0x0000000e24247981 */ /* 0x000f64000c1e1500 */
[C---:B------:R-:W-:Y:S02]  /*06c0*/  IMAD.WIDE.U32 R50, R11.reuse, 0x2, R50 ;  /* 0x000000020b327825 */ /* 0x040fe400078e0032 */
[----:B------:R-:W5:Y:S02]  /*06d0*/  LDG.E.U16 R20, desc[UR14][R20.64] ;  /* 0x0000000e14147981 */ /* 0x000f64000c1e1500 */
[C---:B------:R-:W-:Y:S02]  /*06e0*/  IMAD.WIDE.U32 R52, R11.reuse, 0x2, R52 ;  /* 0x000000020b347825 */ /* 0x040fe400078e0034 */
[----:B------:R-:W5:Y:S02]  /*06f0*/  LDG.E.U16 R40, desc[UR14][R50.64] ;  /* 0x0000000e32287981 */ /* 0x000f64000c1e1500 */
[----:B------:R-:W-:-:S02]  /*0700*/  IMAD.WIDE.U32 R54, R11, 0x2, R54 ;  /* 0x000000020b367825 */ /* 0x000fc400078e0036 */
[----:B------:R1:W5:Y:S02]  /*0710*/  LDG.E.U16 R41, desc[UR14][R52.64] ;  /* 0x0000000e34297981 */ /* 0x000364000c1e1500 */
[C---:B0-----:R-:W-:Y:S02]  /*0720*/  IMAD.WIDE.U32 R22, R11.reuse, 0x2, R44 ;  /* 0x000000020b167825 */ /* 0x041fe400078e002c */
[----:B------:R-:W5:Y:S02]  /*0730*/  LDG.E.U16 R42, desc[UR14][R54.64] ;  /* 0x0000000e362a7981 */ /* 0x000f64000c1e1500 */
[C---:B------:R-:W-:Y:S02]  /*0740*/  IMAD.WIDE.U32 R24, R11.reuse, 0x2, R24 ;  /* 0x000000020b187825 */ /* 0x040fe400078e0018 */
[----:B------:R-:W5:Y:S02]  /*0750*/  LDG.E.U16 R31, desc[UR14][R22.64] ;  /* 0x0000000e161f7981 */ /* 0x000f64000c1e1500 */
[----:B------:R-:W-:-:S02]  /*0760*/  IMAD.WIDE.U32 R26, R11, 0x2, R26 ;  /* 0x000000020b1a7825 */ /* 0x000fc400078e001a */
[----:B------:R-:W5:Y:S02]  /*0770*/  LDG.E.U16 R33, desc[UR14][R22.64+0x80] ;  /* 0x0000800e16217981 */ /* 0x000f64000c1e1500 */
[----:B------:R-:W-:Y:S02]  /*0780*/  IMAD.WIDE.U32 R28, R11, 0x2, R28 ;  /* 0x000000020b1c7825 */ /* 0x000fe400078e001c */
[----:B------:R-:W5:Y:S04]  /*0790*/  LDG.E.U16 R37, desc[UR14][R24.64] ;  /* 0x0000000e18257981 */ /* 0x000f68000c1e1500 */
[----:B------:R-:W5:Y:S04]  /*07a0*/  LDG.E.U16 R45, desc[UR14][R24.64+0x80] ;  /* 0x0000800e182d7981 */ /* 0x000f68000c1e1500 */
[----:B------:R-:W5:Y:S04]  /*07b0*/  LDG.E.U16 R49, desc[UR14][R26.64] ;  /* 0x0000000e1a317981 */ /* 0x000f68000c1e1500 */
[----:B------:R-:W5:Y:S04]  /*07c0*/  LDG.E.U16 R50, desc[UR14][R26.64+0x80] ;  /* 0x0000800e1a327981 */ /* 0x000f68000c1e1500 */
[----:B------:R-:W5:Y:S04]  /*07d0*/  LDG.E.U16 R51, desc[UR14][R28.64] ;  /* 0x0000000e1c337981 */ /* 0x000f68000c1e1500 */
[----:B------:R-:W5:Y:S04]  /*07e0*/  LDG.E.U16 R52, desc[UR14][R28.64+0x80] ;  /* 0x0000800e1c347981 */ /* 0x000f68000c1e1500 */
[----:B------:R-:W5:Y:S04]  /*07f0*/  LDG.E.U16 R21, desc[UR14][R22.64+0x40] ;  /* 0x0000400e16157981 */ /* 0x000f68000c1e1500 */
[----:B------:R0:W5:Y:S04]  /*0800*/  LDG.E.U16 R35, desc[UR14][R22.64+0xc0] ;  /* 0x0000c00e16237981 */ /* 0x000168000c1e1500 */
[----:B------:R-:W5:Y:S04]  /*0810*/  LDG.E.U16 R44, desc[UR14][R24.64+0x40] ;  /* 0x0000400e182c7981 */ /* 0x000f68000c1e1500 */
[----:B------:R0:W5:Y:S04]  /*0820*/  LDG.E.U16 R88, desc[UR14][R24.64+0xc0] ;  /* 0x0000c00e18587981 */ /* 0x000168000c1e1500 */
[----:B------:R-:W5:Y:S04]  /*0830*/  LDG.E.U16 R89, desc[UR14][R26.64+0x40] ;  /* 0x0000400e1a597981 */ /* 0x000f68000c1e1500 */
[----:B------:R0:W5:Y:S04]  /*0840*/  LDG.E.U16 R90, desc[UR14][R26.64+0xc0] ;  /* 0x0000c00e1a5a7981 */ /* 0x000168000c1e1500 */
[----:B------:R-:W5:Y:S04]  /*0850*/  LDG.E.U16 R91, desc[UR14][R28.64+0x40] ;  /* 0x0000400e1c5b7981 */ /* 0x000f68000c1e1500 */
[----:B------:R-:W5:Y:S01]  /*0860*/  LDG.E.U16 R92, desc[UR14][R28.64+0xc0] ;  /* 0x0000c00e1c5c7981 */ /* 0x000f62000c1e1500 */
[----:B------:R-:W0:Y:S01]  /*0870*/  S2UR UR12, SR_CgaCtaId ;  /* 0x00000000000c79c3 */ /* 0x000e220000008800 */
[C---:B------:R-:W-:Y:S01]  /*0880*/  LOP3.LUT R18, R8.reuse, 0xc0, RZ, 0xc0, !PT ;  /* 0x000000c008127812 */ /* 0x040fe200078ec0ff */
[----:B------:R-:W-:Y:S01]  /*0890*/  UMOV UR4, 0x400 ;  /* 0x0000040000047882 */ /* 0x000fe20000000000 */
[----:B------:R-:W-:-:S02]  /*08a0*/  IMAD.SHL.U32 R10, R8, 0x2, RZ ;  /* 0x00000002080a7824 */ /* 0x000fc400078e00ff */
[----:B-1----:R-:W-:Y:S01]  /*08b0*/  SHF.R.U32.HI R53, RZ, 0x2, R18 ;  /* 0x00000002ff357819 */ /* 0x002fe20000011612 */
[----:B0-----:R-:W-:Y:S01]  /*08c0*/  IMAD R23, R11, 0x2, R0 ;  /* 0x000000020b177824 */ /* 0x001fe200078e0200 */
[----:B------:R-:W-:Y:S02]  /*08d0*/  SHF.R.U32.HI R22, RZ, 0x1, R115 ;  /* 0x00000001ff167819 */ /* 0x000fe40000011673 */
[----:B------:R-:W-:Y:S02]  /*08e0*/  LOP3.LUT R53, R53, 0x1fe, R10, 0x78, !PT ;  /* 0x000001fe35357812 */ /* 0x000fe400078e780a */
[----:B------:R-:W-:Y:S02]  /*08f0*/  LOP3.LUT R22, R23, R22, RZ, 0x3c, !PT ;  /* 0x0000001617167212 */ /* 0x000fe400078e3cff */
[----:B------:R-:W-:Y:S01]  /*0900*/  SHF.R.U32.HI R54, RZ, 0x5, R8 ;  /* 0x00000005ff367819 */ /* 0x000fe20000011608 */
[----:B------:R-:W-:-:S03]  /*0910*/  ULEA UR12, UR12, UR4, 0x18 ;  /* 0x000000040c0c7291 */ /* 0x000fc6000f8ec03f */
[----:B------:R-:W-:Y:S01]  /*0920*/  R2UR UR4, R54 ;  /* 0x00000000360472ca */ /* 0x000fe200000e0000 */
[C---:B------:R-:W-:Y:S01]  /*0930*/  IMAD.SHL.U32 R10, R8.reuse, 0x20, RZ ;  /* 0x00000020080a7824 */ /* 0x040fe200078e00ff */
[----:B------:R-:W-:Y:S01]  /*0940*/  UIADD3 UR5, UR12, 0x2000, URZ ;  /* 0x000020000c057890 */ /* 0x000fe2000fffe03f */
[----:B------:R-:W-:Y:S01]  /*0950*/  IMAD.SHL.U32 R25, R8, 0x10, RZ ;  /* 0x0000001008197824 */ /* 0x000fe200078e00ff */
[----:B------:R-:W-:Y:S02]  /*0960*/  SHF.R.S32.HI R24, RZ, 0x2, R8 ;  /* 0x00000002ff187819 */ /* 0x000fe40000011408 */
[----:B------:R-:W-:Y:S01]  /*0970*/  USHF.R.U32.HI UR5, URZ, 0x4, UR5 ;  /* 0x000000043f057899 */ /* 0x000fe20008011605 */
[----:B------:R-:W-:-:S06]  /*0980*/  LOP3.LUT R10, R10, 0x60, RZ, 0xc0, !PT ;  /* 0x000000600a0a7812 */ /* 0x000fcc00078ec0ff */
[----:B------:R-:W-:Y:S01]  /*0990*/  USHF.L.U32 UR4, UR4, 0x6, URZ ;  /* 0x0000000604047899 */ /* 0x000fe2000800063f */
[----:B------:R-:W-:-:S03]  /*09a0*/  SHF.L.U32 R12, R8, 0x9, RZ ;  /* 0x00000009080c7819 */ /* 0x000fc600000006ff */
[----:B------:R-:W-:Y:S02]  /*09b0*/  ULOP3.LUT UR4, UR4, 0x100, URZ, 0xc0, !UPT ;  /* 0x0000010004047892 */ /* 0x000fe4000f8ec03f */
[----:B------:R-:W-:Y:S01]  /*09c0*/  USGXT.U32 UR6, UR5, 0xe ;  /* 0x0000000e0506789a */ /* 0x000fe20008000000 */
[----:B------:R-:W-:Y:S01]  /*09d0*/  SGXT R24, R24, 0x1 ;  /* 0x000000011818781a */ /* 0x000fe20000000200 */
[----:B------:R-:W-:Y:S01]  /*09e0*/  ULEA.HI UR4, UR12, UR4, URZ, 0x1c ;  /* 0x000000040c047291 */ /* 0x000fe2000f8fe03f */
[--C-:B------:R-:W-:Y:S01]  /*09f0*/  LOP3.LUT R27, R10, 0xf80, R25.reuse, 0xf8, !PT ;  /* 0x00000f800a1b7812 */ /* 0x100fe200078ef819 */
[----:B------:R-:W-:Y:S01]  /*0a00*/  ULOP3.LUT UR8, UR6, 0x1000000, URZ, 0xfc, !UPT ;  /* 0x0100000006087892 */ /* 0x000fe2000f8efc3f */
[----:B------:R-:W-:Y:S01]  /*0a10*/  LOP3.LUT R12, R12, 0x3000, RZ, 0xc0, !PT ;  /* 0x000030000c0c7812 */ /* 0x000fe200078ec0ff */
[----:B------:R-:W-:Y:S01]  /*0a20*/  ULOP3.LUT UR4, UR4, 0x3fff, URZ, 0xc0, !UPT ;  /* 0x00003fff04047892 */ /* 0x000fe2000f8ec03f */
[----:B------:R-:W-:Y:S02]  /*0a30*/  LOP3.LUT R10, R27, 0x4010, R24, 0xf8, !PT ;  /* 0x000040101b0a7812 */ /* 0x000fe400078ef818 */
[----:B------:R-:W-:Y:S01]  /*0a40*/  LOP3.LUT R12, R12, 0x70, R25, 0xf8, !PT ;  /* 0x000000700c0c7812 */ /* 0x000fe200078ef819 */
[----:B------:R-:W-:Y:S01]  /*0a50*/  UMOV UR11, 0x40000040 ;  /* 0x40000040000b7882 */ /* 0x000fe20000000000 */
[----:B------:R-:W-:Y:S01]  /*0a60*/  UMOV UR10, UR8 ;  /* 0x00000008000a7c82 */ /* 0x000fe20008000000 */
[----:B------:R-:W-:Y:S01]  /*0a70*/  UMOV UR9, 0x80000020 ;  /* 0x8000002000097882 */ /* 0x000fe20000000000 */
[----:B------:R-:W-:Y:S01]  /*0a80*/  UMOV UR8, UR4 ;  /* 0x0000000400087c82 */ /* 0x000fe20008000000 */
[----:B--2---:R0:W-:Y:S02]  /*0a90*/  STS.U16 [R53+UR12+0x200], R16 ;  /* 0x0002001035007988 */ /* 0x0041e4000800040c */
[----:B0-----:R-:W-:-:S02]  /*0aa0*/  LOP3.LUT R16, R22, 0x40, RZ, 0x3c, !PT ;  /* 0x0000004016107812 */ /* 0x001fc400078e3cff */
[----:B---3--:R-:W-:Y:S04]  /*0ab0*/  STS.U16 [R53+UR12+0x400], R38 ;  /* 0x0004002635007988 */ /* 0x008fe8000800040c */
[----:B----4-:R-:W-:Y:S04]  /*0ac0*/  STS.U16 [R53+UR12+0x600], R39 ;  /* 0x0006002735007988 */ /* 0x010fe8000800040c */
[----:B-----5:R-:W-:Y:S04]  /*0ad0*/  STS.U16 [R53+UR12], R14 ;  /* 0x0000000e35007988 */ /* 0x020fe8000800040c */
[----:B------:R-:W-:Y:S04]  /*0ae0*/  STS.U16 [R53+UR12+0x1000], R46 ;  /* 0x0010002e35007988 */ /* 0x000fe8000800040c */
        /* <DEDUP_REMOVED lines=21> */
[----:B------:R0:W-:Y:S04]  /*0c40*/  STS.U16 [R16+UR12+0x2400], R44 ;  /* 0x0024002c10007988 */ /* 0x0001e8000800040c */
[----:B------:R-:W-:Y:S04]  /*0c50*/  STS.U16 [R16+UR12+0x3400], R88 ;  /* 0x0034005810007988 */ /* 0x000fe8000800040c */
[----:B------:R-:W-:Y:S04]  /*0c60*/  STS.U16 [R16+UR12+0x2800], R89 ;  /* 0x0028005910007988 */ /* 0x000fe8000800040c */
[----:B------:R-:W-:Y:S04]  /*0c70*/  STS.U16 [R16+UR12+0x3800], R90 ;  /* 0x0038005a10007988 */ /* 0x000fe8000800040c */
[----:B------:R-:W-:Y:S04]  /*0c80*/  STS.U16 [R16+UR12+0x2c00], R91 ;  /* 0x002c005b10007988 */ /* 0x000fe8000800040c */
[----:B------:R1:W-:Y:S01]  /*0c90*/  STS.U16 [R16+UR12+0x3c00], R92 ;  /* 0x003c005c10007988 */ /* 0x0003e2000800040c */
[----:B------:R-:W-:Y:S06]  /*0ca0*/  BAR.SYNC.DEFER_BLOCKING 0x0 ;  /* 0x0000000000007b1d */ /* 0x000fec0000010000 */
[----:B0-----:R-:W-:-:S06]  /*0cb0*/  WARPGROUP.ARRIVE ;  /* 0x00000000000079c5 */ /* 0x001fcc0000000000 */
[----:B------:R-:W-:Y:S01]  /*0cc0*/  HGMMA.64x128x16.F32.BF16 R24, gdesc[UR8].tnspB, RZ, !UPT ;  /* 0x41e00000081879f0 */ /* 0x000fe2000c7018ff */
[----:B------:R-:W-:Y:S01]  /*0cd0*/  UMOV UR8, 0xfffffffe ;  /* 0xfffffffe00087882 */ /* 0x000fe20000000000 */
[----:B------:R-:W-:Y:S01]  /*0ce0*/  UMOV UR9, 0x7fffffdf ;  /* 0x7fffffdf00097882 */ /* 0x000fe20000000000 */
[----:B------:R-:W-:Y:S01]  /*0cf0*/  UMOV UR10, 0x1000080 ;  /* 0x01000080000a7882 */ /* 0x000fe20000000000 */
[----:B------:R-:W-:Y:S01]  /*0d00*/  UMOV UR11, 0x40000040 ;  /* 0x40000040000b7882 */ /* 0x000fe20000000000 */
[----:B------:R-:W-:Y:S01]  /*0d10*/  UMOV UR7, URZ ;  /* 0x0000003f00077c82 */ /* 0x000fe20008000000 */
[----:B------:R-:W-:Y:S01]  /*0d20*/  UMOV UR5, URZ ;  /* 0x0000003f00057c82 */ /* 0x000fe20008000000 */
[----:B------:R-:W-:Y:S02]  /*0d30*/  UIADD3.64 UR6, UR6, UR10, URZ ;  /* 0x0000000a06067297 */ /* 0x000fe4000fffe03f */
[----:B------:R-:W-:-:S09]  /*0d40*/  UIADD3.64 UR4, UR4, -UR8, URZ ;  /* 0x8000000804047297 */ /* 0x000fd2000fffe03f */
[----:B------:R-:W-:Y:S01]  /*0d50*/  HGMMA.64x128x16.F32.BF16 R24, gdesc[UR4].tnspB, R24, gsb0 ;  /* 0x41e00000041879f0 */ /* 0x000fe20008001818 */
[----:B------:R-:W-:-:S04]  /*0d60*/  SHF.R.S32.HI R8, RZ, 0x5, R8 ;  /* 0x00000005ff087819 */ /* 0x000fc80000011408 */
[----:B------:R-:W-:-:S04]  /*0d70*/  SGXT R8, R8, 0x1 ;  /* 0x000000010808781a */ /* 0x000fc80000000200 */
[----:B------:R-:W-:-:S04]  /*0d80*/  LOP3.LUT R21, R8, 0x4010, RZ, 0xc0, !PT ;  /* 0x0000401008157812 */ /* 0x000fc800078ec0ff */
[----:B------:R-:W-:-:S04]  /*0d90*/  LEA R97, R18, R21, 0x1 ;  /* 0x0000001512617211 */ /* 0x000fc800078e08ff */
[----:B------:R-:W-:Y:S02]  /*0da0*/  LOP3.LUT R8, R97, R12, RZ, 0x3c, !PT ;  /* 0x0000000c61087212 */ /* 0x000fe400078e3cff */
[----:B------:R-:W-:Y:S01]  /*0db0*/  LOP3.LUT R12, R10, 0x10, RZ, 0x3c, !PT ;  /* 0x000000100a0c7812 */ /* 0x000fe200078e3cff */
[----:B------:R-:W-:Y:S02]  /*0dc0*/  IMAD.SHL.U32 R14, R103, 0x80, RZ ;  /* 0x00000080670e7824 */ /* 0x000fe400078e00ff */
[----:B-1----:R-:W-:Y:S01]  /*0dd0*/  IMAD.SHL.U32 R16, R101, 0x80, RZ ;  /* 0x0000008065107824 */ /* 0x002fe200078e00ff */
[----:B------:R-:W-:Y:S02]  /*0de0*/  WARPGROUP.DEPBAR.LE gsb0, 0x0 ;  /* 0x00008000000079c5 */ /* 0x000fe40000010000 */
[----:B------:R-:W-:Y:S02]  /*0df0*/  IMAD.MOV.U32 R92, RZ, RZ, R24 ;  /* 0x000000ffff5c7224 */ /* 0x000fe400078e0018 */
[----:B------:R-:W-:-:S02]  /*0e00*/  IMAD.MOV.U32 R93, RZ, RZ, R26 ;  /* 0x000000ffff5d7224 */ /* 0x000fc400078e001a */
[----:B------:R-:W-:Y:S02]  /*0e10*/  IMAD.MOV.U32 R94, RZ, RZ, R40 ;  /* 0x000000ffff5e7224 */ /* 0x000fe400078e0028 */
[----:B------:R-:W-:Y:S01]  /*0e20*/  IMAD.MOV.U32 R95, RZ, RZ, R42 ;  /* 0x000000ffff5f7224 */ /* 0x000fe200078e002a */
[----:B------:R-:W-:Y:S01]  /*0e30*/  BAR.SYNC.DEFER_BLOCKING 0x0 ;  /* 0x0000000000007b1d */ /* 0x000fe20000010000 */
[----:B------:R-:W-:Y:S01]  /*0e40*/  IMAD.MOV.U32 R99, RZ, RZ, R43 ;  /* 0x000000ffff637224 */ /* 0x000fe200078e002b */
[----:B------:R-:W-:Y:S01]  /*0e50*/  MOV R90, R48 ;  /* 0x00000030005a7202 */ /* 0x000fe20000000f00 */
[----:B------:R-:W-:Y:S02]  /*0e60*/  IMAD.MOV.U32 R23, RZ, RZ, R46 ;  /* 0x000000ffff177224 */ /* 0x000fe400078e002e */
[----:B------:R-:W-:Y:S01]  /*0e70*/  IMAD.MOV.U32 R43, RZ, RZ, R47 ;  /* 0x000000ffff2b7224 */ /* 0x000fe200078e002f */
[----:B------:R-:W-:Y:S01]  /*0e80*/  MOV R97, R27 ;  /* 0x0000001b00617202 */ /* 0x000fe20000000f00 */
[----:B------:R-:W-:-:S02]  /*0e90*/  IMAD.MOV.U32 R20, RZ, RZ, R28 ;  /* 0x000000ffff147224 */ /* 0x000fc400078e001c */
[----:B------:R-:W-:Y:S02]  /*0ea0*/  IMAD.MOV.U32 R21, RZ, RZ, R30 ;  /* 0x000000ffff157224 */ /* 0x000fe400078e001e */
[----:B------:R-:W-:Y:S01]  /*0eb0*/  IMAD.MOV.U32 R22, RZ, RZ, R44 ;  /* 0x000000ffff167224 */ /* 0x000fe200078e002c */
[----:B------:R-:W-:Y:S01]  /*0ec0*/  MOV R44, R33 ;  /* 0x00000021002c7202 */ /* 0x000fe20000000f00 */
[----:B------:R-:W-:Y:S02]  /*0ed0*/  IMAD.MOV.U32 R88, RZ, RZ, R32 ;  /* 0x000000ffff587224 */ /* 0x000fe400078e0020 */
[----:B------:R-:W-:Y:S02]  /*0ee0*/  IMAD.MOV.U32 R89, RZ, RZ, R34 ;  /* 0x000000ffff597224 */ /* 0x000fe400078e0022 */
[----:B------:R-:W-:Y:S02]  /*0ef0*/  IMAD.MOV.U32 R91, RZ, RZ, R50 ;  /* 0x000000ffff5b7224 */ /* 0x000fe400078e0032 */
[----:B------:R-:W-:-:S02]  /*0f00*/  IMAD.MOV.U32 R98, RZ, RZ, R41 ;  /* 0x000000ffff627224 */ /* 0x000fc400078e0029 */
[----:B------:R-:W-:Y:S02]  /*0f10*/  IMAD.MOV.U32 R42, RZ, RZ, R45 ;  /* 0x000000ffff2a7224 */ /* 0x000fe400078e002d */
[----:B------:R-:W-:Y:S01]  /*0f20*/  IMAD.MOV.U32 R46, RZ, RZ, R49 ;  /* 0x000000ffff2e7224 */ /* 0x000fe200078e0031 */
[----:B------:R0:W-:Y:S01]  /*0f30*/  STS.128 [R10+UR12], R92 ;  /* 0x0000005c0a007988 */ /* 0x0001e20008000c0c */
[----:B------:R-:W-:Y:S01]  /*0f40*/  IMAD.MOV.U32 R47, RZ, RZ, R51 ;  /* 0x000000ffff2f7224 */ /* 0x000fe200078e0033 */
[----:B------:R-:W-:Y:S01]  /*0f50*/  MOV R51, R55 ;  /* 0x0000003700337202 */ /* 0x000fe20000000f00 */
[----:B------:R-:W-:Y:S02]  /*0f60*/  IMAD.MOV.U32 R96, RZ, RZ, R25 ;  /* 0x000000ffff607224 */ /* 0x000fe400078e0019 */
[----:B------:R-:W-:Y:S02]  /*0f70*/  IMAD.MOV.U32 R40, RZ, RZ, R29 ;  /* 0x000000ffff287224 */ /* 0x000fe400078e001d */
[----:B------:R-:W-:-:S02]  /*0f80*/  IMAD.MOV.U32 R41, RZ, RZ, R31 ;  /* 0x000000ffff297224 */ /* 0x000fc400078e001f */
[----:B------:R-:W-:Y:S02]  /*0f90*/  IMAD.MOV.U32 R45, RZ, RZ, R35 ;  /* 0x000000ffff2d7224 */ /* 0x000fe400078e0023 */
[----:B------:R-:W-:Y:S02]  /*0fa0*/  IMAD.MOV.U32 R48, RZ, RZ, R37 ;  /* 0x000000ffff307224 */ /* 0x000fe400078e0025 */
[----:B------:R-:W-:Y:S02]  /*0fb0*/  IMAD.MOV.U32 R49, RZ, RZ, R39 ;  /* 0x000000ffff317224 */ /* 0x000fe400078e0027 */
[----:B------:R-:W-:Y:S02]  /*0fc0*/  IMAD.MOV.U32 R50, RZ, RZ, R53 ;  /* 0x000000ffff327224 */ /* 0x000fe400078e0035 */
[----:B0-----:R-:W-:Y:S02]  /*0fd0*/  IMAD.MOV.U32 R92, RZ, RZ, R36 ;  /* 0x000000ffff5c7224 */ /* 0x001fe400078e0024 */
[----:B------:R-:W-:-:S02]  /*0fe0*/  IMAD.MOV.U32 R93, RZ, RZ, R38 ;  /* 0x000000ffff5d7224 */ /* 0x000fc400078e0026 */
[----:B------:R-:W-:Y:S02]  /*0ff0*/  IMAD.MOV.U32 R94, RZ, RZ, R52 ;  /* 0x000000ffff5e7224 */ /* 0x000fe400078e0034 */
[----:B------:R-:W-:Y:S01]  /*1000*/  IMAD.MOV.U32 R95, RZ, RZ, R54 ;  /* 0x000000ffff5f7224 */ /* 0x000fe200078e0036 */
[----:B------:R-:W-:Y:S04]  /*1010*/  STS.128 [R10+UR12+0x1000], R20 ;  /* 0x001000140a007988 */ /* 0x000fe80008000c0c */
[----:B------:R0:W-:Y:S04]  /*1020*/  STS.128 [R10+UR12+0x2000], R88 ;  /* 0x002000580a007988 */ /* 0x0001e80008000c0c */
[----:B------:R1:W-:Y:S04]  /*1030*/  STS.128 [R10+UR12+0x3000], R92 ;  /* 0x0030005c0a007988 */ /* 0x0003e80008000c0c */
[----:B------:R2:W-:Y:S04]  /*1040*/  STS.128 [R12+UR12], R96 ;  /* 0x000000600c007988 */ /* 0x0005e80008000c0c */
[----:B------:R-:W-:Y:S04]  /*1050*/  STS.128 [R12+UR12+0x1000], R40 ;  /* 0x001000280c007988 */ /* 0x000fe80008000c0c */
[----:B------:R-:W-:Y:S04]  /*1060*/  STS.128 [R12+UR12+0x2000], R44 ;  /* 0x0020002c0c007988 */ /* 0x000fe80008000c0c */
[----:B------:R-:W-:Y:S01]  /*1070*/  STS.128 [R12+UR12+0x3000], R48 ;  /* 0x003000300c007988 */ /* 0x000fe20008000c0c */
[----:B------:R-:W-:Y:S01]  /*1080*/  BAR.SYNC.DEFER_BLOCKING 0x0 ;  /* 0x0000000000007b1d */ /* 0x000fe20000010000 */
[----:B0-----:R-:W-:-:S02]  /*1090*/  IMAD.MOV.U32 R88, RZ, RZ, R56 ;  /* 0x000000ffff587224 */ /* 0x001fc400078e0038 */
[----:B------:R-:W-:Y:S02]  /*10a0*/  IMAD.MOV.U32 R89, RZ, RZ, R58 ;  /* 0x000000ffff597224 */ /* 0x000fe400078e003a */
[----:B------:R-:W-:Y:S02]  /*10b0*/  IMAD.MOV.U32 R90, RZ, RZ, R72 ;  /* 0x000000ffff5a7224 */ /* 0x000fe400078e0048 */
[----:B------:R-:W-:Y:S02]  /*10c0*/  IMAD.MOV.U32 R91, RZ, RZ, R74 ;  /* 0x000000ffff5b7224 */ /* 0x000fe400078e004a */
[----:B------:R-:W-:Y:S02]  /*10d0*/  IMAD.MOV.U32 R52, RZ, RZ, R64 ;  /* 0x000000ffff347224 */ /* 0x000fe400078e0040 */
[----:B------:R-:W-:Y:S02]  /*10e0*/  IMAD.MOV.U32 R53, RZ, RZ, R66 ;  /* 0x000000ffff357224 */ /* 0x000fe400078e0042 */
[----:B------:R-:W-:-:S02]  /*10f0*/  IMAD.MOV.U32 R54, RZ, RZ, R80 ;  /* 0x000000ffff367224 */ /* 0x000fc400078e0050 */
[----:B------:R-:W-:Y:S02]  /*1100*/  IMAD.MOV.U32 R55, RZ, RZ, R82 ;  /* 0x000000ffff377224 */ /* 0x000fe400078e0052 */
[----:B-1----:R-:W-:Y:S01]  /*1110*/  IMAD.MOV.U32 R92, RZ, RZ, R60 ;  /* 0x000000ffff5c7224 */ /* 0x002fe200078e003c */
[----:B------:R-:W-:Y:S01]  /*1120*/  MOV R94, R76 ;  /* 0x0000004c005e7202 */ /* 0x000fe20000000f00 */
[----:B------:R-:W-:Y:S01]  /*1130*/  IMAD.MOV.U32 R93, RZ, RZ, R62 ;  /* 0x000000ffff5d7224 */ /* 0x000fe200078e003e */
[----:B--2---:R-:W0:Y:S01]  /*1140*/  LDC.64 R96, c[0x0][0x220] ;  /* 0x00008800ff607b82 */ /* 0x004e220000000a00 */
[----:B------:R-:W1:Y:S04]  /*1150*/  LDS.128 R20, [R8+UR12] ;  /* 0x0000000c08147984 */ /* 0x000e680008000c00 */
[----:B------:R-:W-:Y:S04]  /*1160*/  LDS.128 R24, [R8+UR12+0x200] ;  /* 0x0002000c08187984 */ /* 0x000fe80008000c00 */
[----:B------:R-:W-:Y:S04]  /*1170*/  LDS.128 R28, [R8+UR12+0x400] ;  /* 0x0004000c081c7984 */ /* 0x000fe80008000c00 */
[----:B------:R-:W-:Y:S04]  /*1180*/  LDS.128 R32, [R8+UR12+0x600] ;  /* 0x0006000c08207984 */ /* 0x000fe80008000c00 */
[----:B------:R-:W-:Y:S04]  /*1190*/  LDS.128 R36, [R8+UR12+0x800] ;  /* 0x0008000c08247984 */ /* 0x000fe80008000c00 */
[----:B------:R-:W-:Y:S04]  /*11a0*/  LDS.128 R40, [R8+UR12+0xa00] ;  /* 0x000a000c08287984 */ /* 0x000fe80008000c00 */
[----:B------:R-:W-:Y:S04]  /*11b0*/  LDS.128 R44, [R8+UR12+0xc00] ;  /* 0x000c000c082c7984 */ /* 0x000fe80008000c00 */
[----:B------:R-:W-:Y:S01]  /*11c0*/  LDS.128 R48, [R8+UR12+0xe00] ;  /* 0x000e000c08307984 */ /* 0x000fe20008000c00 */
[----:B------:R-:W-:Y:S01]  /*11d0*/  BAR.SYNC.DEFER_BLOCKING 0x0 ;  /* 0x0000000000007b1d */ /* 0x000fe20000010000 */
[----:B------:R-:W-:Y:S01]  /*11e0*/  IMAD.MOV.U32 R56, RZ, RZ, R57 ;  /* 0x000000ffff387224 */ /* 0x000fe200078e0039 */
[----:B------:R-:W-:Y:S01]  /*11f0*/  MOV R60, R61 ;  /* 0x0000003d003c7202 */ /* 0x000fe20000000f00 */
[----:B------:R-:W-:-:S02]  /*1200*/  IMAD.MOV.U32 R64, RZ, RZ, R65 ;  /* 0x000000ffff407224 */ /* 0x000fc400078e0041 */
[----:B------:R-:W-:Y:S02]  /*1210*/  IMAD.MOV.U32 R95, RZ, RZ, R78 ;  /* 0x000000ffff5f7224 */ /* 0x000fe400078e004e */
[----:B------:R-:W-:Y:S02]  /*1220*/  IMAD.MOV.U32 R57, RZ, RZ, R59 ;  /* 0x000000ffff397224 */ /* 0x000fe400078e003b */
[----:B------:R-:W-:Y:S02]  /*1230*/  IMAD.MOV.U32 R61, RZ, RZ, R63 ;  /* 0x000000ffff3d7224 */ /* 0x000fe400078e003f */
[----:B------:R-:W-:Y:S01]  /*1240*/  IMAD.MOV.U32 R65, RZ, RZ, R67 ;  /* 0x000000ffff417224 */ /* 0x000fe200078e0043 */
[----:B------:R-:W-:Y:S01]  /*1250*/  MOV R67, R83 ;  /* 0x0000005300437202 */ /* 0x000fe20000000f00 */
[----:B------:R-:W-:Y:S02]  /*1260*/  IMAD.MOV.U32 R58, RZ, RZ, R73 ;  /* 0x000000ffff3a7224 */ /* 0x000fe400078e0049 */
[----:B------:R-:W-:-:S02]  /*1270*/  IMAD.MOV.U32 R59, RZ, RZ, R75 ;  /* 0x000000ffff3b7224 */ /* 0x000fc400078e004b */
[----:B------:R-:W-:Y:S02]  /*1280*/  IMAD.MOV.U32 R62, RZ, RZ, R77 ;  /* 0x000000ffff3e7224 */ /* 0x000fe400078e004d */
[----:B------:R-:W-:Y:S02]  /*1290*/  IMAD.MOV.U32 R63, RZ, RZ, R79 ;  /* 0x000000ffff3f7224 */ /* 0x000fe400078e004f */
[----:B------:R-:W-:Y:S01]  /*12a0*/  IMAD.MOV.U32 R66, RZ, RZ, R81 ;  /* 0x000000ffff427224 */ /* 0x000fe200078e0051 */
[----:B------:R2:W-:Y:S04]  /*12b0*/  STS.128 [R10+UR12], R88 ;  /* 0x000000580a007988 */ /* 0x0005e80008000c0c */
[----:B------:R3:W-:Y:S04]  /*12c0*/  STS.128 [R10+UR12+0x2000], R52 ;  /* 0x002000340a007988 */ /* 0x0007e80008000c0c */
[----:B------:R-:W-:Y:S01]  /*12d0*/  STS.128 [R10+UR12+0x1000], R92 ;  /* 0x0010005c0a007988 */ /* 0x000fe20008000c0c */
[----:B--2---:R-:W-:Y:S01]  /*12e0*/  IMAD.MOV.U32 R88, RZ, RZ, R68 ;  /* 0x000000ffff587224 */ /* 0x004fe200078e0044 */
[----:B------:R-:W-:Y:S01]  /*12f0*/  MOV R89, R70 ;  /* 0x0000004600597202 */ /* 0x000fe20000000f00 */
[----:B------:R-:W-:-:S02]  /*1300*/  IMAD.MOV.U32 R90, RZ, RZ, R84 ;  /* 0x000000ffff5a7224 */ /* 0x000fc400078e0054 */
[----:B------:R-:W-:Y:S02]  /*1310*/  IMAD.MOV.U32 R91, RZ, RZ, R86 ;  /* 0x000000ffff5b7224 */ /* 0x000fe400078e0056 */
[----:B---3--:R-:W-:Y:S02]  /*1320*/  IMAD.MOV.U32 R52, RZ, RZ, R69 ;  /* 0x000000ffff347224 */ /* 0x008fe400078e0045 */
[----:B------:R-:W-:Y:S02]  /*1330*/  IMAD.MOV.U32 R53, RZ, RZ, R71 ;  /* 0x000000ffff357224 */ /* 0x000fe400078e0047 */
[----:B------:R-:W-:Y:S02]  /*1340*/  IMAD.MOV.U32 R54, RZ, RZ, R85 ;  /* 0x000000ffff367224 */ /* 0x000fe400078e0055 */
[----:B------:R-:W-:Y:S01]  /*1350*/  IMAD.MOV.U32 R55, RZ, RZ, R87 ;  /* 0x000000ffff377224 */ /* 0x000fe200078e0057 */
[----:B------:R-:W-:Y:S04]  /*1360*/  STS.128 [R10+UR12+0x3000], R88 ;  /* 0x003000580a007988 */ /* 0x000fe80008000c0c */
[----:B------:R-:W-:Y:S04]  /*1370*/  STS.128 [R12+UR12], R56 ;  /* 0x000000380c007988 */ /* 0x000fe80008000c0c */
[----:B------:R0:W-:Y:S04]  /*1380*/  STS.128 [R12+UR12+0x1000], R60 ;  /* 0x0010003c0c007988 */ /* 0x0001e80008000c0c */
[----:B------:R2:W-:Y:S04]  /*1390*/  STS.128 [R12+UR12+0x2000], R64 ;  /* 0x002000400c007988 */ /* 0x0005e80008000c0c */
[----:B------:R3:W-:Y:S01]  /*13a0*/  STS.128 [R12+UR12+0x3000], R52 ;  /* 0x003000340c007988 */ /* 0x0007e20008000c0c */
[----:B------:R-:W-:Y:S01]  /*13b0*/  BAR.SYNC.DEFER_BLOCKING 0x0 ;  /* 0x0000000000007b1d */ /* 0x000fe20000010000 */
[----:B0-----:R-:W-:-:S02]  /*13c0*/  LEA R60, P1, R103, R96, 0x9 ;  /* 0x00000060673c7211 */ /* 0x001fc400078248ff */
[-C--:B------:R-:W-:Y:S02]  /*13d0*/  LEA R62, P2, R101, R96.reuse, 0x9 ;  /* 0x00000060653e7211 */ /* 0x080fe400078448ff */
[-C--:B--2---:R-:W-:Y:S02]  /*13e0*/  LEA R66, P3, R113, R96.reuse, 0x9 ;  /* 0x0000006071427211 */ /* 0x084fe400078648ff */
[----:B---3--:R-:W-:Y:S01]  /*13f0*/  LEA R52, P4, R111, R96, 0x9 ;  /* 0x000000606f347211 */ /* 0x008fe200078848ff */
[----:B------:R-:W-:Y:S01]  /*1400*/  IMAD.SHL.U32 R12, R5, 0x80, RZ ;  /* 0x00000080050c7824 */ /* 0x000fe200078e00ff */
[-C--:B------:R-:W-:Y:S01]  /*1410*/  LEA.HI.X R61, R14, R97.reuse, RZ, 0x2, P1 ;  /* 0x000000610e3d7211 */ /* 0x080fe200008f14ff */
[----:B------:R-:W-:Y:S01]  /*1420*/  IMAD.SHL.U32 R88, R7, 0x80, RZ ;  /* 0x0000008007587824 */ /* 0x000fe200078e00ff */
[-C--:B------:R-:W-:Y:S02]  /*1430*/  LEA.HI.X R63, R16, R97.reuse, RZ, 0x2, P2 ;  /* 0x00000061103f7211 */ /* 0x080fe400010f14ff */
[----:B------:R-:W-:-:S02]  /*1440*/  LEA.HI.X R67, R6, R97, RZ, 0x2, P3 ;  /* 0x0000006106437211 */ /* 0x000fc400018f14ff */
[-C--:B------:R-:W-:Y:S02]  /*1450*/  LEA.HI.X R53, R4, R97.reuse, RZ, 0x2, P4 ;  /* 0x0000006104357211 */ /* 0x080fe400020f14ff */
[-C--:B------:R-:W-:Y:S02]  /*1460*/  LEA R76, P1, R5, R96.reuse, 0x9 ;  /* 0x00000060054c7211 */ /* 0x080fe400078248ff */
[-C--:B------:R-:W-:Y:S02]  /*1470*/  LEA R78, P2, R7, R96.reuse, 0x9 ;  /* 0x00000060074e7211 */ /* 0x080fe400078448ff */
[-C--:B------:R-:W-:Y:S01]  /*1480*/  LEA R68, P0, R115, R96.reuse, 0x4 ;  /* 0x0000006073447211 */ /* 0x080fe200078020ff */
[----:B------:R-:W0:Y:S01]  /*1490*/  LDS.128 R4, [R8+UR12] ;  /* 0x0000000c08047984 */ /* 0x000e220008000c00 */
[-C--:B------:R-:W-:Y:S02]  /*14a0*/  LEA R54, P5, R109, R96.reuse, 0x9 ;  /* 0x000000606d367211 */ /* 0x080fe400078a48ff */
[-C--:B------:R-:W-:Y:S01]  /*14b0*/  LEA.HI.X R69, R0, R97.reuse, RZ, 0x2, P0 ;  /* 0x0000006100457211 */ /* 0x080fe200000f14ff */
[----:B------:R-:W-:Y:S01]  /*14c0*/  IMAD.SHL.U32 R0, R107, 0x80, RZ ;  /* 0x000000806b007824 */ /* 0x000fe200078e00ff */
[----:B------:R-:W-:Y:S01]  /*14d0*/  SHF.L.U32 R10, R105, 0x7, RZ ;  /* 0x00000007690a7819 */ /* 0x000fe200000006ff */
[----:B------:R-:W-:Y:S01]  /*14e0*/  IMAD.SHL.U32 R18, R17, 0x80, RZ ;  /* 0x0000008011127824 */ /* 0x000fe200078e00ff */
[-C--:B------:R-:W-:Y:S01]  /*14f0*/  LEA R58, P0, R105, R96.reuse, 0x9 ;  /* 0x00000060693a7211 */ /* 0x080fe200078048ff */
[----:B------:R-:W-:Y:S01]  /*1500*/  IMAD.SHL.U32 R80, R19, 0x80, RZ ;  /* 0x0000008013507824 */ /* 0x000fe200078e00ff */
[-C--:B------:R-:W-:Y:S01]  /*1510*/  LEA R56, P6, R107, R96.reuse, 0x9 ;  /* 0x000000606b387211 */ /* 0x080fe200078c48ff */
[----:B------:R-:W-:Y:S01]  /*1520*/  IMAD.SHL.U32 R82, R13, 0x80, RZ ;  /* 0x000000800d527824 */ /* 0x000fe200078e00ff */
[-C--:B------:R-:W-:Y:S01]  /*1530*/  LEA R64, P3, R17, R96.reuse, 0x9 ;  /* 0x0000006011407211 */ /* 0x080fe200078648ff */
[----:B------:R-:W-:Y:S01]  /*1540*/  IMAD.SHL.U32 R86, R15, 0x80, RZ ;  /* 0x000000800f567824 */ /* 0x000fe200078e00ff */
[----:B------:R-:W-:Y:S01]  /*1550*/  LEA.HI.X R55, R2, R97, RZ, 0x2, P5 ;  /* 0x0000006102377211 */ /* 0x000fe200028f14ff */
[----:B------:R-:W-:Y:S01]  /*1560*/  LDS.128 R92, [R8+UR12+0xc00] ;  /* 0x000c000c085c7984 */ /* 0x000fe20008000c00 */
[----:B------:R-:W-:-:S02]  /*1570*/  LEA R70, P4, R19, R96, 0x9 ;  /* 0x0000006013467211 */ /* 0x000fc400078848ff */
[-C--:B------:R-:W-:Y:S02]  /*1580*/  LEA R2, P5, R13, R96.reuse, 0x9 ;  /* 0x000000600d027211 */ /* 0x080fe400078a48ff */
[-C--:B------:R-:W-:Y:S02]  /*1590*/  LEA.HI.X R59, R10, R97.reuse, RZ, 0x2, P0 ;  /* 0x000000610a3b7211 */ /* 0x080fe400000f14ff */
[-C--:B------:R-:W-:Y:S02]  /*15a0*/  LEA.HI.X R57, R0, R97.reuse, RZ, 0x2, P6 ;  /* 0x0000006100397211 */ /* 0x080fe400030f14ff */
[-C--:B------:R-:W-:Y:S02]  /*15b0*/  LEA R74, P0, R15, R96.reuse, 0x9 ;  /* 0x000000600f4a7211 */ /* 0x080fe400078048ff */
[----:B------:R-:W-:Y:S01]  /*15c0*/  LEA.HI.X R77, R12, R97, RZ, 0x2, P1 ;  /* 0x000000610c4d7211 */ /* 0x000fe200008f14ff */
[----:B------:R-:W-:Y:S01]  /*15d0*/  IMAD.SHL.U32 R0, R3, 0x80, RZ ;  /* 0x0000008003007824 */ /* 0x000fe200078e00ff */
[C---:B------:R-:W-:Y:S01]  /*15e0*/  SHF.L.U32 R84, R9.reuse, 0x7, RZ ;  /* 0x0000000709547819 */ /* 0x040fe200000006ff */
[----:B------:R-:W2:Y:S01]  /*15f0*/  LDS.128 R12, [R8+UR12+0x200] ;  /* 0x0002000c080c7984 */ /* 0x000ea20008000c00 */
[----:B------:R-:W-:-:S02]  /*1600*/  LEA R72, P6, R9, R96, 0x9 ;  /* 0x0000006009487211 */ /* 0x000fc400078c48ff */
[-C--:B------:R-:W-:Y:S02]  /*1610*/  LEA.HI.X R65, R18, R97.reuse, RZ, 0x2, P3 ;  /* 0x0000006112417211 */ /* 0x080fe400018f14ff */
[----:B------:R-:W-:Y:S01]  /*1620*/  LEA R96, P3, R3, R96, 0x9 ;  /* 0x0000006003607211 */ /* 0x000fe200078648ff */
[----:B------:R-:W3:Y:S01]  /*1630*/  LDS.128 R16, [R8+UR12+0x400] ;  /* 0x0004000c08107984 */ /* 0x000ee20008000c00 */
[-C--:B------:R-:W-:Y:S01]  /*1640*/  LEA.HI.X R71, R80, R97.reuse, RZ, 0x2, P4 ;  /* 0x0000006150477211 */ /* 0x080fe200020f14ff */
[C---:B------:R-:W-:Y:S01]  /*1650*/  IMAD.WIDE.U32 R80, R11.reuse, 0x4, R52 ;  /* 0x000000040b507825 */ /* 0x040fe200078e0034 */
[-C--:B------:R-:W-:Y:S02]  /*1660*/  LEA.HI.X R3, R82, R97.reuse, RZ, 0x2, P5 ;  /* 0x0000006152037211 */ /* 0x080fe400028f14ff */
[-C--:B------:R-:W-:Y:S01]  /*1670*/  LEA.HI.X R73, R84, R97.reuse, RZ, 0x2, P6 ;  /* 0x0000006154497211 */ /* 0x080fe200030f14ff */
[C---:B------:R-:W-:Y:S01]  /*1680*/  IMAD.WIDE.U32 R82, R11.reuse, 0x4, R54 ;  /* 0x000000040b527825 */ /* 0x040fe200078e0036 */
[-C--:B------:R-:W-:Y:S01]  /*1690*/  LEA.HI.X R75, R86, R97.reuse, RZ, 0x2, P0 ;  /* 0x00000061564b7211 */ /* 0x080fe200000f14ff */
[----:B------:R-:W4:Y:S01]  /*16a0*/  LDS.128 R52, [R8+UR12+0x600] ;  /* 0x0006000c08347984 */ /* 0x000f220008000c00 */
[----:B------:R-:W-:Y:S01]  /*16b0*/  LEA.HI.X R79, R88, R97, RZ, 0x2, P2 ;  /* 0x00000061584f7211 */ /* 0x000fe200010f14ff */
[----:B------:R-:W-:-:S04]  /*16c0*/  IMAD.WIDE.U32 R68, R11, 0x4, R68 ;  /* 0x000000040b447825 */ /* 0x000fc800078e0044 */
[----:B------:R-:W-:-:S04]  /*16d0*/  IMAD.WIDE.U32 R84, R11, 0x4, R56 ;  /* 0x000000040b547825 */ /* 0x000fc800078e0038 */
[C---:B------:R-:W-:Y:S02]  /*16e0*/  IMAD.WIDE.U32 R86, R11.reuse, 0x4, R58 ;  /* 0x000000040b567825 */ /* 0x040fe400078e003a */
[----:B------:R-:W5:Y:S02]  /*16f0*/  LDS.128 R56, [R8+UR12+0x800] ;  /* 0x0008000c08387984 */ /* 0x000f640008000c00 */
[----:B------:R-:W-:-:S04]  /*1700*/  IMAD.WIDE.U32 R66, R11, 0x4, R66 ;  /* 0x000000040b427825 */ /* 0x000fc800078e0042 */
[C---:B------:R-:W-:Y:S01]  /*1710*/  IMAD.WIDE.U32 R88, R11.reuse, 0x4, R60 ;  /* 0x000000040b587825 */ /* 0x040fe200078e003c */
[----:B-1----:R-:W-:Y:S03]  /*1720*/  STG.E desc[UR14][R68.64], R20 ;  /* 0x0000001444007986 */ /* 0x002fe6000c10190e */
[C---:B------:R-:W-:Y:S02]  /*1730*/  IMAD.WIDE.U32 R90, R11.reuse, 0x4, R62 ;  /* 0x000000040b5a7825 */ /* 0x040fe400078e003e */
[----:B------:R-:W1:Y:S04]  /*1740*/  LDS.128 R60, [R8+UR12+0xa00] ;  /* 0x000a000c083c7984 */ /* 0x000e680008000c00 */
[----:B------:R-:W-:Y:S04]  /*1750*/  STG.E desc[UR14][R68.64+0x80], R22 ;  /* 0x0000801644007986 */ /* 0x000fe8000c10190e */
[----:B0-----:R-:W-:Y:S04]  /*1760*/  STG.E desc[UR14][R68.64+0x100], R4 ;  /* 0x0001000444007986 */ /* 0x001fe8000c10190e */
[----:B------:R-:W-:Y:S04]  /*1770*/  STG.E desc[UR14][R68.64+0x180], R6 ;  /* 0x0001800644007986 */ /* 0x000fe8000c10190e */
[----:B------:R-:W-:Y:S04]  /*1780*/  STG.E desc[UR14][R66.64+0x100], R5 ;  /* 0x0001000542007986 */ /* 0x000fe8000c10190e */
[----:B------:R-:W-:Y:S04]  /*1790*/  STG.E desc[UR14][R66.64+0x180], R7 ;  /* 0x0001800742007986 */ /* 0x000fe8000c10190e */
[----:B------:R-:W0:Y:S01]  /*17a0*/  LDS.128 R4, [R8+UR12+0xe00] ;  /* 0x000e000c08047984 */ /* 0x000e220008000c00 */
[----:B------:R-:W-:-:S03]  /*17b0*/  IMAD.WIDE.U32 R64, R11, 0x4, R64 ;  /* 0x000000040b407825 */ /* 0x000fc600078e0040 */
[----:B------:R-:W-:Y:S01]  /*17c0*/  STG.E desc[UR14][R66.64], R21 ;  /* 0x0000001542007986 */ /* 0x000fe2000c10190e */
[----:B------:R-:W-:-:S03]  /*17d0*/  IMAD.WIDE.U32 R70, R11, 0x4, R70 ;  /* 0x000000040b467825 */ /* 0x000fc600078e0046 */
[----:B------:R-:W-:Y:S01]  /*17e0*/  STG.E desc[UR14][R66.64+0x80], R23 ;  /* 0x0000801742007986 */ /* 0x000fe2000c10190e */
[----:B------:R-:W-:-:S03]  /*17f0*/  LEA.HI.X R97, R0, R97, RZ, 0x2, P3 ;  /* 0x0000006100617211 */ /* 0x000fc600018f14ff */
[----:B------:R-:W-:Y:S01]  /*1800*/  STG.E desc[UR14][R80.64], R24 ;  /* 0x0000001850007986 */ /* 0x000fe2000c10190e */
[----:B------:R-:W-:-:S03]  /*1810*/  IMAD.WIDE.U32 R2, R11, 0x4, R2 ;  /* 0x000000040b027825 */ /* 0x000fc600078e0002 */
[----:B------:R-:W-:Y:S04]  /*1820*/  STG.E desc[UR14][R80.64+0x80], R26 ;  /* 0x0000801a50007986 */ /* 0x000fe8000c10190e */
[----:B--2---:R-:W-:Y:S04]  /*1830*/  STG.E desc[UR14][R80.64+0x100], R12 ;  /* 0x0001000c50007986 */ /* 0x004fe8000c10190e */
[----:B------:R-:W-:Y:S01]  /*1840*/  STG.E desc[UR14][R80.64+0x180], R14 ;  /* 0x0001800e50007986 */ /* 0x000fe2000c10190e */
[----:B------:R-:W-:-:S03]  /*1850*/  IMAD.WIDE.U32 R72, R11, 0x4, R72 ;  /* 0x000000040b487825 */ /* 0x000fc600078e0048 */
[----:B------:R-:W-:Y:S04]  /*1860*/  STG.E desc[UR14][R82.64], R25 ;  /* 0x0000001952007986 */ /* 0x000fe8000c10190e */
[----:B------:R-:W-:Y:S04]  /*1870*/  STG.E desc[UR14][R82.64+0x80], R27 ;  /* 0x0000801b52007986 */ /* 0x000fe8000c10190e */
[----:B------:R-:W-:Y:S04]  /*1880*/  STG.E desc[UR14][R82.64+0x100], R13 ;  /* 0x0001000d52007986 */ /* 0x000fe8000c10190e */
[----:B------:R-:W-:Y:S01]  /*1890*/  STG.E desc[UR14][R82.64+0x180], R15 ;  /* 0x0001800f52007986 */ /* 0x000fe2000c10190e */
[----:B------:R-:W-:-:S03]  /*18a0*/  IMAD.WIDE.U32 R74, R11, 0x4, R74 ;  /* 0x000000040b4a7825 */ /* 0x000fc600078e004a */
[----:B------:R-:W-:Y:S04]  /*18b0*/  STG.E desc[UR14][R84.64], R28 ;  /* 0x0000001c54007986 */ /* 0x000fe8000c10190e */
[----:B------:R-:W-:Y:S04]  /*18c0*/  STG.E desc[UR14][R84.64+0x80], R30 ;  /* 0x0000801e54007986 */ /* 0x000fe8000c10190e */
[----:B---3--:R-:W-:Y:S04]  /*18d0*/  STG.E desc[UR14][R84.64+0x100], R16 ;  /* 0x0001001054007986 */ /* 0x008fe8000c10190e */
        /* <DEDUP_REMOVED lines=9> */
[----:B----4-:R-:W-:Y:S04]  /*1970*/  STG.E desc[UR14][R88.64+0x100], R52 ;  /* 0x0001003458007986 */ /* 0x010fe8000c10190e */
[----:B------:R-:W-:Y:S01]  /*1980*/  STG.E desc[UR14][R88.64+0x180], R54 ;  /* 0x0001803658007986 */ /* 0x000fe2000c10190e */
[----:B------:R-:W-:-:S03]  /*1990*/  IMAD.WIDE.U32 R96, R11, 0x4, R96 ;  /* 0x000000040b607825 */ /* 0x000fc600078e0060 */
[----:B------:R-:W-:Y:S04]  /*19a0*/  STG.E desc[UR14][R90.64], R33 ;  /* 0x000000215a007986 */ /* 0x000fe8000c10190e */
[----:B------:R-:W-:Y:S04]  /*19b0*/  STG.E desc[UR14][R90.64+0x80], R35 ;  /* 0x000080235a007986 */ /* 0x000fe8000c10190e */
[----:B------:R-:W-:Y:S04]  /*19c0*/  STG.E desc[UR14][R90.64+0x100], R53 ;  /* 0x000100355a007986 */ /* 0x000fe8000c10190e */
[----:B------:R-:W-:Y:S04]  /*19d0*/  STG.E desc[UR14][R90.64+0x180], R55 ;  /* 0x000180375a007986 */ /* 0x000fe8000c10190e */
[----:B------:R-:W-:Y:S04]  /*19e0*/  STG.E desc[UR14][R64.64], R36 ;  /* 0x0000002440007986 */ /* 0x000fe8000c10190e */
[----:B------:R-:W-:Y:S04]  /*19f0*/  STG.E desc[UR14][R64.64+0x80], R38 ;  /* 0x0000802640007986 */ /* 0x000fe8000c10190e */
[----:B-----5:R-:W-:Y:S04]  /*1a00*/  STG.E desc[UR14][R64.64+0x100], R56 ;  /* 0x0001003840007986 */ /* 0x020fe8000c10190e */
[----:B------:R-:W-:Y:S04]  /*1a10*/  STG.E desc[UR14][R64.64+0x180], R58 ;  /* 0x0001803a40007986 */ /* 0x000fe8000c10190e */
[----:B------:R-:W-:Y:S04]  /*1a20*/  STG.E desc[UR14][R70.64], R37 ;  /* 0x0000002546007986 */ /* 0x000fe8000c10190e */
[----:B------:R-:W-:Y:S04]  /*1a30*/  STG.E desc[UR14][R70.64+0x80], R39 ;  /* 0x0000802746007986 */ /* 0x000fe8000c10190e */
[----:B------:R-:W-:Y:S04]  /*1a40*/  STG.E desc[UR14][R70.64+0x100], R57 ;  /* 0x0001003946007986 */ /* 0x000fe8000c10190e */
[----:B------:R-:W-:Y:S04]  /*1a50*/  STG.E desc[UR14][R70.64+0x180], R59 ;  /* 0x0001803b46007986 */ /* 0x000fe8000c10190e */
[----:B------:R-:W-:Y:S04]  /*1a60*/  STG.E desc[UR14][R2.64], R40 ;  /* 0x0000002802007986 */ /* 0x000fe8000c10190e */
[----:B------:R-:W-:Y:S04]  /*1a70*/  STG.E desc[UR14][R2.64+0x80], R42 ;  /* 0x0000802a02007986 */ /* 0x000fe8000c10190e */
[----:B-1----:R-:W-:Y:S04]  /*1a80*/  STG.E desc[UR14][R2.64+0x100], R60 ;  /* 0x0001003c02007986 */ /* 0x002fe8000c10190e */
[----:B------:R-:W-:Y:S04]  /*1a90*/  STG.E desc[UR14][R2.64+0x180], R62 ;  /* 0x0001803e02007986 */ /* 0x000fe8000c10190e */
        /* <DEDUP_REMOVED lines=14> */
[----:B0-----:R-:W-:Y:S04]  /*1b80*/  STG.E desc[UR14][R78.64+0x100], R4 ;  /* 0x000100044e007986 */ /* 0x001fe8000c10190e */
[----:B------:R-:W-:Y:S04]  /*1b90*/  STG.E desc[UR14][R78.64+0x180], R6 ;  /* 0x000180064e007986 */ /* 0x000fe8000c10190e */
[----:B------:R-:W-:Y:S04]  /*1ba0*/  STG.E desc[UR14][R96.64], R49 ;  /* 0x0000003160007986 */ /* 0x000fe8000c10190e */
[----:B------:R-:W-:Y:S04]  /*1bb0*/  STG.E desc[UR14][R96.64+0x80], R51 ;  /* 0x0000803360007986 */ /* 0x000fe8000c10190e */
[----:B------:R-:W-:Y:S04]  /*1bc0*/  STG.E desc[UR14][R96.64+0x100], R5 ;  /* 0x0001000560007986 */ /* 0x000fe8000c10190e */
[----:B------:R-:W-:Y:S01]  /*1bd0*/  STG.E desc[UR14][R96.64+0x180], R7 ;  /* 0x0001800760007986 */ /* 0x000fe2000c10190e */
[----:B------:R-:W-:Y:S05]  /*1be0*/  EXIT ;  /* 0x000000000000794d */ /* 0x000fea0003800000 */
.L_x_0:
[----:B------:R-:W-:-:S00]  /*1bf0*/  BRA `(.L_x_0) ;  /* 0xfffffffc00fc7947 */ /* 0x000fc0000383ffff */
[----:B------:R-:W-:-:S00]  /*1c00*/  NOP ;  /* 0x0000000000007918 */ /* 0x000fc00000000000 */
[----:B------:R-:W-:-:S00]  /*1c10*/  NOP ;  /* 0x0000000000007918 */ /* 0x000fc00000000000 */
[----:B------:R-:W-:-:S00]  /*1c20*/  NOP ;  /* 0x0000000000007918 */ /* 0x000fc00000000000 */
[----:B------:R-:W-:-:S00]  /*1c30*/  NOP ;  /* 0x0000000000007918 */ /* 0x000fc00000000000 */
[----:B------:R-:W-:-:S00]  /*1c40*/  NOP ;  /* 0x0000000000007918 */ /* 0x000fc00000000000 */
[----:B------:R-:W-:-:S00]  /*1c50*/  NOP ;  /* 0x0000000000007918 */ /* 0x000fc00000000000 */
[----:B------:R-:W-:-:S00]  /*1c60*/  NOP ;  /* 0x0000000000007918 */ /* 0x000fc00000000000 */
[----:B------:R-:W-:-:S00]  /*1c70*/  NOP ;  /* 0x0000000000007918 */ /* 0x000fc00000000000 */
.L_x_1:


//--------------------- .nv.shared.gluon_mma      --------------------------
	.section	.nv.shared.gluon_mma,"aw",@nobits
	.sectionflags	@""
	.align	16
	.zero		1024


//--------------------- .nv.shared.reserved.0     --------------------------
	.section	.nv.shared.reserved.0,"aw",@nobits
	.weak		__nv_reservedSMEM_offset_0_alias
	.size		__nv_reservedSMEM_offset_0_alias, 0, 0
	.other		__nv_reservedSMEM_offset_0_alias,@"STO_CUDA_RESERVED_SHARED STV_DEFAULT"
__nv_reservedSMEM_offset_0_alias:
	.zero		0


//--------------------- .nv.constant0.gluon_mma   --------------------------
	.section	.nv.constant0.gluon_mma,"a",@progbits
	.sectionflags	@""
	.align	4
.nv.constant0.gluon_mma:
	.zero		568


//--------------------- SYMBOLS --------------------------

	.type		.nv.reservedSmem.offset0,@object
	.size		.nv.reservedSmem.offset0,0x4
